//
// Generated by NVIDIA NVVM Compiler
//
// Compiler Build ID: CL-36424714
// Cuda compilation tools, release 13.0, V13.0.88
// Based on NVVM 20.0.0
//

.version 9.0
.target sm_100
.address_size 64

	// .globl	_Z11vectorAdd2DPfS_S_ii

.visible .entry _Z11vectorAdd2DPfS_S_ii(
	.param .u64 .ptr .align 1 _Z11vectorAdd2DPfS_S_ii_param_0,
	.param .u64 .ptr .align 1 _Z11vectorAdd2DPfS_S_ii_param_1,
	.param .u64 .ptr .align 1 _Z11vectorAdd2DPfS_S_ii_param_2,
	.param .u32 _Z11vectorAdd2DPfS_S_ii_param_3,
	.param .u32 _Z11vectorAdd2DPfS_S_ii_param_4
)
{
	.reg .pred 	%p<4>;
	.reg .b32 	%r<14>;
	.reg .b32 	%f<4>;
	.reg .b64 	%rd<11>;

	ld.param.u64 	%rd1, [_Z11vectorAdd2DPfS_S_ii_param_0];
	ld.param.u64 	%rd2, [_Z11vectorAdd2DPfS_S_ii_param_1];
	ld.param.u64 	%rd3, [_Z11vectorAdd2DPfS_S_ii_param_2];
	ld.param.u32 	%r3, [_Z11vectorAdd2DPfS_S_ii_param_3];
	ld.param.u32 	%r4, [_Z11vectorAdd2DPfS_S_ii_param_4];
	mov.u32 	%r6, %tid.x;
	mov.u32 	%r7, %ctaid.x;
	mov.u32 	%r8, %ntid.x;
	mad.lo.s32 	%r1, %r7, %r8, %r6;
	mov.u32 	%r9, %tid.y;
	mov.u32 	%r10, %ctaid.y;
	mov.u32 	%r11, %ntid.y;
	mad.lo.s32 	%r12, %r10, %r11, %r9;
	setp.ge.s32 	%p1, %r1, %r3;
	setp.ge.s32 	%p2, %r12, %r4;
	or.pred  	%p3, %p1, %p2;
	@%p3 bra 	$L__BB0_2;
	cvta.to.global.u64 	%rd4, %rd1;
	cvta.to.global.u64 	%rd5, %rd2;
	cvta.to.global.u64 	%rd6, %rd3;
	mad.lo.s32 	%r13, %r3, %r12, %r1;
	mul.wide.s32 	%rd7, %r13, 4;
	add.s64 	%rd8, %rd4, %rd7;
	ld.global.f32 	%f1, [%rd8];
	add.s64 	%rd9, %rd5, %rd7;
	ld.global.f32 	%f2, [%rd9];
	add.f32 	%f3, %f1, %f2;
	add.s64 	%rd10, %rd6, %rd7;
	st.global.f32 	[%rd10], %f3;
$L__BB0_2:
	ret;

}


// ===== COMPILED SASS (sm_100) =====

	.target	sm_100

	.elftype	@"ET_EXEC"


//--------------------- .note.nv.tkinfo           --------------------------
	.section	.note.nv.tkinfo,"",@"SHT_NOTE"
	.sectionflags	@"SHF_NOTE_NV_TKINFO"
	.tkinfo
        /*0018*/ 	.word	0x00000002
        /*0030*/ 	.string	""
        /*0030*/ 	.string	"ptxas"
        /*0030*/ 	.string	"Cuda compilation tools, release 13.0, V13.0.88"
        /*0030*/ 	.string	"Build cuda_13.0.r13.0/compiler.36424714_0"
        /*0030*/ 	.string	"-arch sm_100 -m 64 "



//--------------------- .note.nv.cuinfo           --------------------------
	.section	.note.nv.cuinfo,"",@"SHT_NOTE"
	.sectionflags	@"SHF_NOTE_NV_CUINFO"
        /*0018*/ 	.short	0x0002
        /*001a*/ 	.short	0x0064
        /*001c*/ 	.short	0x0082
	.zero		2


//--------------------- .nv.info                  --------------------------
	.section	.nv.info,"",@"SHT_CUDA_INFO"
	.align	4


	//----- nvinfo : EIATTR_REGCOUNT
	.align		4
        /*0000*/ 	.byte	0x04, 0x2f
        /*0002*/ 	.short	(.L_1 - .L_0)
	.align		4
.L_0:
        /*0004*/ 	.word	index@(_Z11vectorAdd2DPfS_S_ii)
        /*0008*/ 	.word	0x0000000c


	//----- nvinfo : EIATTR_FRAME_SIZE
	.align		4
.L_1:
        /*000c*/ 	.byte	0x04, 0x11
        /*000e*/ 	.short	(.L_3 - .L_2)
	.align		4
.L_2:
        /*0010*/ 	.word	index@(_Z11vectorAdd2DPfS_S_ii)
        /*0014*/ 	.word	0x00000000


	//----- nvinfo : EIATTR_MIN_STACK_SIZE
	.align		4
.L_3:
        /*0018*/ 	.byte	0x04, 0x12
        /*001a*/ 	.short	(.L_5 - .L_4)
	.align		4
.L_4:
        /*001c*/ 	.word	index@(_Z11vectorAdd2DPfS_S_ii)
        /*0020*/ 	.word	0x00000000
.L_5:


//--------------------- .nv.compat                --------------------------
	.section	.nv.compat,"",@"SHT_CUDA_COMPAT_INFO"
	.align	4
        /*0000*/ 	.byte	0x02, 0x09, 0x00, 0x00, 0x02, 0x02, 0x01, 0x00, 0x02, 0x05, 0x05, 0x00, 0x03, 0x07, 0x01, 0x01
        /*0010*/ 	.byte	0x02, 0x03, 0x00, 0x00, 0x02, 0x06, 0x01, 0x00, 0x04, 0x0b, 0x08, 0x00, 0x09, 0x00, 0x00, 0x00
        /*0020*/ 	.byte	0x00, 0x00, 0x00, 0x00


//--------------------- .nv.info._Z11vectorAdd2DPfS_S_ii --------------------------
	.section	.nv.info._Z11vectorAdd2DPfS_S_ii,"",@"SHT_CUDA_INFO"
	.sectionflags	@""
	.align	4


	//----- nvinfo : EIATTR_CUDA_API_VERSION
	.align		4
        /*0000*/ 	.byte	0x04, 0x37
        /*0002*/ 	.short	(.L_7 - .L_6)
.L_6:
        /*0004*/ 	.word	0x00000082


	//----- nvinfo : EIATTR_KPARAM_INFO
	.align		4
.L_7:
        /*0008*/ 	.byte	0x04, 0x17
        /*000a*/ 	.short	(.L_9 - .L_8)
.L_8:
        /*000c*/ 	.word	0x00000000
        /*0010*/ 	.short	0x0004
        /*0012*/ 	.short	0x001c
        /*0014*/ 	.byte	0x00, 0xf0, 0x11, 0x00


	//----- nvinfo : EIATTR_KPARAM_INFO
	.align		4
.L_9:
        /*0018*/ 	.byte	0x04, 0x17
        /*001a*/ 	.short	(.L_11 - .L_10)
.L_10:
        /*001c*/ 	.word	0x00000000
        /*0020*/ 	.short	0x0003
        /*0022*/ 	.short	0x0018
        /*0024*/ 	.byte	0x00, 0xf0, 0x11, 0x00


	//----- nvinfo : EIATTR_KPARAM_INFO
	.align		4
.L_11:
        /*0028*/ 	.byte	0x04, 0x17
        /*002a*/ 	.short	(.L_13 - .L_12)
.L_12:
        /*002c*/ 	.word	0x00000000
        /*0030*/ 	.short	0x0002
        /*0032*/ 	.short	0x0010
        /*0034*/ 	.byte	0x00, 0xf5, 0x21, 0x00


	//----- nvinfo : EIATTR_KPARAM_INFO
	.align		4
.L_13:
        /*0038*/ 	.byte	0x04, 0x17
        /*003a*/ 	.short	(.L_15 - .L_14)
.L_14:
        /*003c*/ 	.word	0x00000000
        /*0040*/ 	.short	0x0001
        /*0042*/ 	.short	0x0008
        /*0044*/ 	.byte	0x00, 0xf5, 0x21, 0x00


	//----- nvinfo : EIATTR_KPARAM_INFO
	.align		4
.L_15:
        /*0048*/ 	.byte	0x04, 0x17
        /*004a*/ 	.short	(.L_17 - .L_16)
.L_16:
        /*004c*/ 	.word	0x00000000
        /*0050*/ 	.short	0x0000
        /*0052*/ 	.short	0x0000
        /*0054*/ 	.byte	0x00, 0xf5, 0x21, 0x00


	//----- nvinfo : EIATTR_SPARSE_MMA_MASK
	.align		4
.L_17:
        /*0058*/ 	.byte	0x03, 0x50
        /*005a*/ 	.short	0x0000


	//----- nvinfo : EIATTR_MAXREG_COUNT
	.align		4
        /*005c*/ 	.byte	0x03, 0x1b
        /*005e*/ 	.short	0x00ff


	//----- nvinfo : EIATTR_MERCURY_ISA_VERSION
	.align		4
        /*0060*/ 	.byte	0x03, 0x5f
        /*0062*/ 	.short	0x0101


	//----- nvinfo : EIATTR_VRC_CTA_INIT_COUNT
	.align		4
        /*0064*/ 	.byte	0x02, 0x4a
	.zero		1
	.zero		1


	//----- nvinfo : EIATTR_EXIT_INSTR_OFFSETS
	.align		4
        /*0068*/ 	.byte	0x04, 0x1c
        /*006a*/ 	.short	(.L_19 - .L_18)


	//   ....[0]....
.L_18:
        /*006c*/ 	.word	0x000000c0


	//   ....[1]....
        /*0070*/ 	.word	0x00000190


	//----- nvinfo : EIATTR_CBANK_PARAM_SIZE
	.align		4
.L_19:
        /*0074*/ 	.byte	0x03, 0x19
        /*0076*/ 	.short	0x0020


	//----- nvinfo : EIATTR_PARAM_CBANK
	.align		4
        /*0078*/ 	.byte	0x04, 0x0a
        /*007a*/ 	.short	(.L_21 - .L_20)
	.align		4
.L_20:
        /*007c*/ 	.word	index@(.nv.constant0._Z11vectorAdd2DPfS_S_ii)
        /*0080*/ 	.short	0x0380
        /*0082*/ 	.short	0x0020


	//----- nvinfo : EIATTR_SW_WAR
	.align		4
.L_21:
        /*0084*/ 	.byte	0x04, 0x36
        /*0086*/ 	.short	(.L_23 - .L_22)
.L_22:
        /*0088*/ 	.word	0x00000008
.L_23:


//--------------------- .nv.callgraph             --------------------------
	.section	.nv.callgraph,"",@"SHT_CUDA_CALLGRAPH"
	.align	4
	.sectionentsize	8
	.align		4
        /*0000*/ 	.word	0x00000000
	.align		4
        /*0004*/ 	.word	0xffffffff
	.align		4
        /*0008*/ 	.word	0x00000000
	.align		4
        /*000c*/ 	.word	0xfffffffe
	.align		4
        /*0010*/ 	.word	0x00000000
	.align		4
        /*0014*/ 	.word	0xfffffffd
	.align		4
        /*0018*/ 	.word	0x00000000
	.align		4
        /*001c*/ 	.word	0xfffffffc


//--------------------- .text._Z11vectorAdd2DPfS_S_ii --------------------------
	.section	.text._Z11vectorAdd2DPfS_S_ii,"ax",@progbits
	.align	128
        .global         _Z11vectorAdd2DPfS_S_ii
        .type           _Z11vectorAdd2DPfS_S_ii,@function
        .size           _Z11vectorAdd2DPfS_S_ii,(.L_x_1 - _Z11vectorAdd2DPfS_S_ii)
        .other          _Z11vectorAdd2DPfS_S_ii,@"STO_CUDA_ENTRY STV_DEFAULT"
_Z11vectorAdd2DPfS_S_ii:
.text._Z11vectorAdd2DPfS_S_ii:
[----:B------:R-:W-:Y:S01]  /*0000*/  LDC R1, c[0x0][0x37c] ;  /* 0x0000df00ff017b82 */ /* 0x000fe20000000800 */
[----:B------:R-:W0:Y:S07]  /*0010*/  S2R R7, SR_TID.Y ;  /* 0x0000000000077919 */ /* 0x000e2e0000002200 */
[----:B------:R-:W1:Y:S01]  /*0020*/  LDC R3, c[0x0][0x360] ;  /* 0x0000d800ff037b82 */ /* 0x000e620000000800 */
[----:B------:R-:W2:Y:S01]  /*0030*/  LDCU.64 UR6, c[0x0][0x398] ;  /* 0x00007300ff0677ac */ /* 0x000ea20008000a00 */
[----:B------:R-:W1:Y:S06]  /*0040*/  S2R R0, SR_TID.X ;  /* 0x0000000000007919 */ /* 0x000e6c0000002100 */
[----:B------:R-:W0:Y:S08]  /*0050*/  S2UR UR5, SR_CTAID.Y ;  /* 0x00000000000579c3 */ /* 0x000e300000002600 */
[----:B------:R-:W0:Y:S08]  /*0060*/  LDC R2, c[0x0][0x364] ;  /* 0x0000d900ff027b82 */ /* 0x000e300000000800 */
[----:B------:R-:W1:Y:S01]  /*0070*/  S2UR UR4, SR_CTAID.X ;  /* 0x00000000000479c3 */ /* 0x000e620000002500 */
[----:B0-----:R-:W-:-:S05]  /*0080*/  IMAD R7, R2, UR5, R7 ;  /* 0x0000000502077c24 */ /* 0x001fca000f8e0207 */
[----:B--2---:R-:W-:Y:S01]  /*0090*/  ISETP.GE.AND P0, PT, R7, UR7, PT ;  /* 0x0000000707007c0c */ /* 0x004fe2000bf06270 */
[----:B-1----:R-:W-:-:S05]  /*00a0*/  IMAD R0, R3, UR4, R0 ;  /* 0x0000000403007c24 */ /* 0x002fca000f8e0200 */
[----:B------:R-:W-:-:S13]  /*00b0*/  ISETP.GE.OR P0, PT, R0, UR6, P0 ;  /* 0x0000000600007c0c */ /* 0x000fda0008706670 */
[----:B------:R-:W-:Y:S05]  /*00c0*/  @P0 EXIT ;  /* 0x000000000000094d */ /* 0x000fea0003800000 */
[----:B------:R-:W0:Y:S01]  /*00d0*/  LDC.64 R2, c[0x0][0x380] ;  /* 0x0000e000ff027b82 */ /* 0x000e220000000a00 */
[----:B------:R-:W1:Y:S01]  /*00e0*/  LDCU.64 UR4, c[0x0][0x358] ;  /* 0x00006b00ff0477ac */ /* 0x000e620008000a00 */
[----:B------:R-:W-:-:S06]  /*00f0*/  IMAD R9, R7, UR6, R0 ;  /* 0x0000000607097c24 */ /* 0x000fcc000f8e0200 */
[----:B------:R-:W2:Y:S08]  /*0100*/  LDC.64 R4, c[0x0][0x388] ;  /* 0x0000e200ff047b82 */ /* 0x000eb00000000a00 */
[----:B------:R-:W3:Y:S01]  /*0110*/  LDC.64 R6, c[0x0][0x390] ;  /* 0x0000e400ff067b82 */ /* 0x000ee20000000a00 */
[----:B0-----:R-:W-:-:S06]  /*0120*/  IMAD.WIDE R2, R9, 0x4, R2 ;  /* 0x0000000409027825 */ /* 0x001fcc00078e0202 */
[----:B-1----:R-:W4:Y:S01]  /*0130*/  LDG.E R2, desc[UR4][R2.64] ;  /* 0x0000000402027981 */ /* 0x002f22000c1e1900 */
[----:B--2---:R-:W-:-:S06]  /*0140*/  IMAD.WIDE R4, R9, 0x4, R4 ;  /* 0x0000000409047825 */ /* 0x004fcc00078e0204 */
[----:B------:R-:W4:Y:S01]  /*0150*/  LDG.E R5, desc[UR4][R4.64] ;  /* 0x0000000404057981 */ /* 0x000f22000c1e1900 */
[----:B---3--:R-:W-:-:S04]  /*0160*/  IMAD.WIDE R6, R9, 0x4, R6 ;  /* 0x0000000409067825 */ /* 0x008fc800078e0206 */
[----:B----4-:R-:W-:-:S05]  /*0170*/  FADD R9, R2, R5 ;  /* 0x0000000502097221 */ /* 0x010fca0000000000 */
[----:B------:R-:W-:Y:S01]  /*0180*/  STG.E desc[UR4][R6.64], R9 ;  /* 0x0000000906007986 */ /* 0x000fe2000c101904 */
[----:B------:R-:W-:Y:S05]  /*0190*/  EXIT ;  /* 0x000000000000794d */ /* 0x000fea0003800000 */
.L_x_0:
[----:B------:R-:W-:-:S00]  /*01a0*/  BRA `(.L_x_0) ;  /* 0xfffffffc00fc7947 */ /* 0x000fc0000383ffff */
[----:B------:R-:W-:-:S00]  /*01b0*/  NOP ;  /* 0x0000000000007918 */ /* 0x000fc00000000000 */
        /* <DEDUP_REMOVED lines=12> */
.L_x_1:


//--------------------- .nv.shared.reserved.0     --------------------------
	.section	.nv.shared.reserved.0,"aw",@nobits
	.weak		__nv_reservedSMEM_offset_0_alias
	.size		__nv_reservedSMEM_offset_0_alias, 0, 64
	.other		__nv_reservedSMEM_offset_0_alias,@"STO_CUDA_RESERVED_SHARED STV_DEFAULT"
__nv_reservedSMEM_offset_0_alias:
	.zero		0
	.zero		64


//--------------------- .nv.constant0._Z11vectorAdd2DPfS_S_ii --------------------------
	.section	.nv.constant0._Z11vectorAdd2DPfS_S_ii,"a",@progbits
	.sectionflags	@""
	.align	4
.nv.constant0._Z11vectorAdd2DPfS_S_ii:
	.zero		928


//--------------------- SYMBOLS --------------------------

	.type		.nv.reservedSmem.offset0,@object
	.size		.nv.reservedSmem.offset0,0x4
